//
// Generated by NVIDIA NVVM Compiler
//
// Compiler Build ID: CL-36424714
// Cuda compilation tools, release 13.0, V13.0.88
// Based on NVVM 20.0.0
//

.version 9.0
.target sm_100
.address_size 64

	// .globl	mdatatemp

.visible .entry mdatatemp(
	.param .u64 .ptr .align 1 mdatatemp_param_0,
	.param .u64 .ptr .align 1 mdatatemp_param_1,
	.param .u64 .ptr .align 1 mdatatemp_param_2,
	.param .u64 .ptr .align 1 mdatatemp_param_3,
	.param .f32 mdatatemp_param_4,
	.param .u32 mdatatemp_param_5,
	.param .u32 mdatatemp_param_6,
	.param .u32 mdatatemp_param_7,
	.param .u32 mdatatemp_param_8
)
{
	.reg .pred 	%p<12>;
	.reg .b32 	%r<21>;
	.reg .b32 	%f<2>;
	.reg .b64 	%rd<5>;

	ld.param.u64 	%rd2, [mdatatemp_param_0];
	ld.param.u32 	%r9, [mdatatemp_param_5];
	ld.param.u32 	%r10, [mdatatemp_param_6];
	ld.param.u32 	%r11, [mdatatemp_param_7];
	ld.param.u32 	%r12, [mdatatemp_param_8];
	mov.u32 	%r13, %ctaid.y;
	mov.u32 	%r14, %nctaid.x;
	mov.u32 	%r15, %ctaid.x;
	mad.lo.s32 	%r16, %r13, %r14, %r15;
	mov.u32 	%r17, %ntid.x;
	mov.u32 	%r18, %tid.x;
	mad.lo.s32 	%r1, %r16, %r17, %r18;
	setp.ge.s32 	%p1, %r1, %r12;
	setp.lt.s32 	%p2, %r11, 1;
	or.pred  	%p3, %p1, %p2;
	@%p3 bra 	$L__BB0_14;
	cvta.to.global.u64 	%rd3, %rd2;
	cvt.rn.f32.s32 	%f1, %r1;
	mul.wide.s32 	%rd4, %r1, 4;
	add.s64 	%rd1, %rd3, %rd4;
	min.s32 	%r19, %r10, %r9;
	setp.lt.s32 	%p4, %r19, 1;
	@%p4 bra 	$L__BB0_14;
	and.b32  	%r2, %r10, 7;
	add.s32 	%r3, %r2, -1;
	and.b32  	%r4, %r10, 3;
	and.b32  	%r5, %r10, 1;
	neg.s32 	%r20, %r11;
$L__BB0_3:
	setp.lt.u32 	%p5, %r10, 8;
	@%p5 bra 	$L__BB0_5;
	st.global.f32 	[%rd1], %f1;
$L__BB0_5:
	setp.eq.s32 	%p6, %r2, 0;
	@%p6 bra 	$L__BB0_13;
	setp.lt.u32 	%p7, %r3, 3;
	@%p7 bra 	$L__BB0_8;
	st.global.f32 	[%rd1], %f1;
$L__BB0_8:
	setp.eq.s32 	%p8, %r4, 0;
	@%p8 bra 	$L__BB0_13;
	setp.eq.s32 	%p9, %r4, 1;
	@%p9 bra 	$L__BB0_11;
	st.global.f32 	[%rd1], %f1;
$L__BB0_11:
	setp.eq.s32 	%p10, %r5, 0;
	@%p10 bra 	$L__BB0_13;
	st.global.f32 	[%rd1], %f1;
$L__BB0_13:
	add.s32 	%r20, %r20, 1;
	setp.ne.s32 	%p11, %r20, 0;
	@%p11 bra 	$L__BB0_3;
$L__BB0_14:
	ret;

}


// ===== COMPILED SASS (sm_100) =====

	.target	sm_100

	.elftype	@"ET_EXEC"


//--------------------- .note.nv.tkinfo           --------------------------
	.section	.note.nv.tkinfo,"",@"SHT_NOTE"
	.sectionflags	@"SHF_NOTE_NV_TKINFO"
	.tkinfo
        /*0018*/ 	.word	0x00000002
        /*0030*/ 	.string	""
        /*0030*/ 	.string	"ptxas"
        /*0030*/ 	.string	"Cuda compilation tools, release 13.0, V13.0.88"
        /*0030*/ 	.string	"Build cuda_13.0.r13.0/compiler.36424714_0"
        /*0030*/ 	.string	"-arch sm_100 -m 64 "



//--------------------- .note.nv.cuinfo           --------------------------
	.section	.note.nv.cuinfo,"",@"SHT_NOTE"
	.sectionflags	@"SHF_NOTE_NV_CUINFO"
        /*0018*/ 	.short	0x0002
        /*001a*/ 	.short	0x0064
        /*001c*/ 	.short	0x0082
	.zero		2


//--------------------- .nv.info                  --------------------------
	.section	.nv.info,"",@"SHT_CUDA_INFO"
	.align	4


	//----- nvinfo : EIATTR_REGCOUNT
	.align		4
        /*0000*/ 	.byte	0x04, 0x2f
        /*0002*/ 	.short	(.L_1 - .L_0)
	.align		4
.L_0:
        /*0004*/ 	.word	index@(mdatatemp)
        /*0008*/ 	.word	0x0000000b


	//----- nvinfo : EIATTR_FRAME_SIZE
	.align		4
.L_1:
        /*000c*/ 	.byte	0x04, 0x11
        /*000e*/ 	.short	(.L_3 - .L_2)
	.align		4
.L_2:
        /*0010*/ 	.word	index@(mdatatemp)
        /*0014*/ 	.word	0x00000000


	//----- nvinfo : EIATTR_MIN_STACK_SIZE
	.align		4
.L_3:
        /*0018*/ 	.byte	0x04, 0x12
        /*001a*/ 	.short	(.L_5 - .L_4)
	.align		4
.L_4:
        /*001c*/ 	.word	index@(mdatatemp)
        /*0020*/ 	.word	0x00000000
.L_5:


//--------------------- .nv.compat                --------------------------
	.section	.nv.compat,"",@"SHT_CUDA_COMPAT_INFO"
	.align	4
        /*0000*/ 	.byte	0x02, 0x09, 0x00, 0x00, 0x02, 0x02, 0x01, 0x00, 0x02, 0x05, 0x05, 0x00, 0x03, 0x07, 0x01, 0x01
        /*0010*/ 	.byte	0x02, 0x03, 0x00, 0x00, 0x02, 0x06, 0x01, 0x00, 0x04, 0x0b, 0x08, 0x00, 0x09, 0x00, 0x00, 0x00
        /*0020*/ 	.byte	0x00, 0x00, 0x00, 0x00


//--------------------- .nv.info.mdatatemp        --------------------------
	.section	.nv.info.mdatatemp,"",@"SHT_CUDA_INFO"
	.sectionflags	@""
	.align	4


	//----- nvinfo : EIATTR_CUDA_API_VERSION
	.align		4
        /*0000*/ 	.byte	0x04, 0x37
        /*0002*/ 	.short	(.L_7 - .L_6)
.L_6:
        /*0004*/ 	.word	0x00000082


	//----- nvinfo : EIATTR_KPARAM_INFO
	.align		4
.L_7:
        /*0008*/ 	.byte	0x04, 0x17
        /*000a*/ 	.short	(.L_9 - .L_8)
.L_8:
        /*000c*/ 	.word	0x00000000
        /*0010*/ 	.short	0x0008
        /*0012*/ 	.short	0x0030
        /*0014*/ 	.byte	0x00, 0xf0, 0x11, 0x00


	//----- nvinfo : EIATTR_KPARAM_INFO
	.align		4
.L_9:
        /*0018*/ 	.byte	0x04, 0x17
        /*001a*/ 	.short	(.L_11 - .L_10)
.L_10:
        /*001c*/ 	.word	0x00000000
        /*0020*/ 	.short	0x0007
        /*0022*/ 	.short	0x002c
        /*0024*/ 	.byte	0x00, 0xf0, 0x11, 0x00


	//----- nvinfo : EIATTR_KPARAM_INFO
	.align		4
.L_11:
        /*0028*/ 	.byte	0x04, 0x17
        /*002a*/ 	.short	(.L_13 - .L_12)
.L_12:
        /*002c*/ 	.word	0x00000000
        /*0030*/ 	.short	0x0006
        /*0032*/ 	.short	0x0028
        /*0034*/ 	.byte	0x00, 0xf0, 0x11, 0x00


	//----- nvinfo : EIATTR_KPARAM_INFO
	.align		4
.L_13:
        /*0038*/ 	.byte	0x04, 0x17
        /*003a*/ 	.short	(.L_15 - .L_14)
.L_14:
        /*003c*/ 	.word	0x00000000
        /*0040*/ 	.short	0x0005
        /*0042*/ 	.short	0x0024
        /*0044*/ 	.byte	0x00, 0xf0, 0x11, 0x00


	//----- nvinfo : EIATTR_KPARAM_INFO
	.align		4
.L_15:
        /*0048*/ 	.byte	0x04, 0x17
        /*004a*/ 	.short	(.L_17 - .L_16)
.L_16:
        /*004c*/ 	.word	0x00000000
        /*0050*/ 	.short	0x0004
        /*0052*/ 	.short	0x0020
        /*0054*/ 	.byte	0x00, 0xf0, 0x11, 0x00


	//----- nvinfo : EIATTR_KPARAM_INFO
	.align		4
.L_17:
        /*0058*/ 	.byte	0x04, 0x17
        /*005a*/ 	.short	(.L_19 - .L_18)
.L_18:
        /*005c*/ 	.word	0x00000000
        /*0060*/ 	.short	0x0003
        /*0062*/ 	.short	0x0018
        /*0064*/ 	.byte	0x00, 0xf5, 0x21, 0x00


	//----- nvinfo : EIATTR_KPARAM_INFO
	.align		4
.L_19:
        /*0068*/ 	.byte	0x04, 0x17
        /*006a*/ 	.short	(.L_21 - .L_20)
.L_20:
        /*006c*/ 	.word	0x00000000
        /*0070*/ 	.short	0x0002
        /*0072*/ 	.short	0x0010
        /*0074*/ 	.byte	0x00, 0xf5, 0x21, 0x00


	//----- nvinfo : EIATTR_KPARAM_INFO
	.align		4
.L_21:
        /*0078*/ 	.byte	0x04, 0x17
        /*007a*/ 	.short	(.L_23 - .L_22)
.L_22:
        /*007c*/ 	.word	0x00000000
        /*0080*/ 	.short	0x0001
        /*0082*/ 	.short	0x0008
        /*0084*/ 	.byte	0x00, 0xf5, 0x21, 0x00


	//----- nvinfo : EIATTR_KPARAM_INFO
	.align		4
.L_23:
        /*0088*/ 	.byte	0x04, 0x17
        /*008a*/ 	.short	(.L_25 - .L_24)
.L_24:
        /*008c*/ 	.word	0x00000000
        /*0090*/ 	.short	0x0000
        /*0092*/ 	.short	0x0000
        /*0094*/ 	.byte	0x00, 0xf5, 0x21, 0x00


	//----- nvinfo : EIATTR_SPARSE_MMA_MASK
	.align		4
.L_25:
        /*0098*/ 	.byte	0x03, 0x50
        /*009a*/ 	.short	0x0000


	//----- nvinfo : EIATTR_MAXREG_COUNT
	.align		4
        /*009c*/ 	.byte	0x03, 0x1b
        /*009e*/ 	.short	0x00ff


	//----- nvinfo : EIATTR_MERCURY_ISA_VERSION
	.align		4
        /*00a0*/ 	.byte	0x03, 0x5f
        /*00a2*/ 	.short	0x0101


	//----- nvinfo : EIATTR_VRC_CTA_INIT_COUNT
	.align		4
        /*00a4*/ 	.byte	0x02, 0x4a
	.zero		1
	.zero		1


	//----- nvinfo : EIATTR_EXIT_INSTR_OFFSETS
	.align		4
        /*00a8*/ 	.byte	0x04, 0x1c
        /*00aa*/ 	.short	(.L_27 - .L_26)


	//   ....[0]....
.L_26:
        /*00ac*/ 	.word	0x000000c0


	//   ....[1]....
        /*00b0*/ 	.word	0x00000120


	//   ....[2]....
        /*00b4*/ 	.word	0x000002a0


	//----- nvinfo : EIATTR_CBANK_PARAM_SIZE
	.align		4
.L_27:
        /*00b8*/ 	.byte	0x03, 0x19
        /*00ba*/ 	.short	0x0034


	//----- nvinfo : EIATTR_PARAM_CBANK
	.align		4
        /*00bc*/ 	.byte	0x04, 0x0a
        /*00be*/ 	.short	(.L_29 - .L_28)
	.align		4
.L_28:
        /*00c0*/ 	.word	index@(.nv.constant0.mdatatemp)
        /*00c4*/ 	.short	0x0380
        /*00c6*/ 	.short	0x0034


	//----- nvinfo : EIATTR_SW_WAR
	.align		4
.L_29:
        /*00c8*/ 	.byte	0x04, 0x36
        /*00ca*/ 	.short	(.L_31 - .L_30)
.L_30:
        /*00cc*/ 	.word	0x00000008
.L_31:


//--------------------- .nv.callgraph             --------------------------
	.section	.nv.callgraph,"",@"SHT_CUDA_CALLGRAPH"
	.align	4
	.sectionentsize	8
	.align		4
        /*0000*/ 	.word	0x00000000
	.align		4
        /*0004*/ 	.word	0xffffffff
	.align		4
        /*0008*/ 	.word	0x00000000
	.align		4
        /*000c*/ 	.word	0xfffffffe
	.align		4
        /*0010*/ 	.word	0x00000000
	.align		4
        /*0014*/ 	.word	0xfffffffd
	.align		4
        /*0018*/ 	.word	0x00000000
	.align		4
        /*001c*/ 	.word	0xfffffffc


//--------------------- .text.mdatatemp           --------------------------
	.section	.text.mdatatemp,"ax",@progbits
	.align	128
        .global         mdatatemp
        .type           mdatatemp,@function
        .size           mdatatemp,(.L_x_3 - mdatatemp)
        .other          mdatatemp,@"STO_CUDA_ENTRY STV_DEFAULT"
mdatatemp:
.text.mdatatemp:
[----:B------:R-:W-:Y:S01]  /*0000*/  LDC R1, c[0x0][0x37c] ;  /* 0x0000df00ff017b82 */ /* 0x000fe20000000800 */
[----:B------:R-:W0:Y:S07]  /*0010*/  S2R R0, SR_TID.X ;  /* 0x0000000000007919 */ /* 0x000e2e0000002100 */
[----:B------:R-:W-:Y:S01]  /*0020*/  S2UR UR4, SR_CTAID.Y ;  /* 0x00000000000479c3 */ /* 0x000fe20000002600 */
[----:B------:R-:W1:Y:S01]  /*0030*/  LDCU UR5, c[0x0][0x370] ;  /* 0x00006e00ff0577ac */ /* 0x000e620008000800 */
[----:B------:R-:W2:Y:S06]  /*0040*/  LDCU UR7, c[0x0][0x3b0] ;  /* 0x00007600ff0777ac */ /* 0x000eac0008000800 */
[----:B------:R-:W1:Y:S08]  /*0050*/  S2UR UR6, SR_CTAID.X ;  /* 0x00000000000679c3 */ /* 0x000e700000002500 */
[----:B------:R-:W0:Y:S08]  /*0060*/  LDC R5, c[0x0][0x360] ;  /* 0x0000d800ff057b82 */ /* 0x000e300000000800 */
[----:B------:R-:W3:Y:S01]  /*0070*/  LDC R4, c[0x0][0x3ac] ;  /* 0x0000eb00ff047b82 */ /* 0x000ee20000000800 */
[----:B-1----:R-:W-:-:S06]  /*0080*/  UIMAD UR4, UR4, UR5, UR6 ;  /* 0x00000005040472a4 */ /* 0x002fcc000f8e0206 */
[----:B0-----:R-:W-:Y:S01]  /*0090*/  IMAD R5, R5, UR4, R0 ;  /* 0x0000000405057c24 */ /* 0x001fe2000f8e0200 */
[----:B---3--:R-:W-:-:S04]  /*00a0*/  ISETP.GE.AND P0, PT, R4, 0x1, PT ;  /* 0x000000010400780c */ /* 0x008fc80003f06270 */
[----:B--2---:R-:W-:-:S13]  /*00b0*/  ISETP.GE.OR P0, PT, R5, UR7, !P0 ;  /* 0x0000000705007c0c */ /* 0x004fda000c706670 */
[----:B------:R-:W-:Y:S05]  /*00c0*/  @P0 EXIT ;  /* 0x000000000000094d */ /* 0x000fea0003800000 */
[----:B------:R-:W0:Y:S01]  /*00d0*/  LDC R0, c[0x0][0x3a8] ;  /* 0x0000ea00ff007b82 */ /* 0x000e220000000800 */
[----:B------:R-:W0:Y:S02]  /*00e0*/  LDCU UR4, c[0x0][0x3a4] ;  /* 0x00007480ff0477ac */ /* 0x000e240008000800 */
[----:B0-----:R-:W-:-:S04]  /*00f0*/  VIMNMX R2, PT, PT, R0, UR4, PT ;  /* 0x0000000400027c48 */ /* 0x001fc8000bfe0100 */
[----:B------:R-:W-:Y:S02]  /*0100*/  ISETP.GE.AND P0, PT, R2, 0x1, PT ;  /* 0x000000010200780c */ /* 0x000fe40003f06270 */
[----:B------:R-:W0:Y:S11]  /*0110*/  LDC.64 R2, c[0x0][0x380] ;  /* 0x0000e000ff027b82 */ /* 0x000e360000000a00 */
[----:B------:R-:W-:Y:S05]  /*0120*/  @!P0 EXIT ;  /* 0x000000000000894d */ /* 0x000fea0003800000 */
[----:B------:R-:W1:Y:S01]  /*0130*/  LDC R8, c[0x0][0x3a8] ;  /* 0x0000ea00ff087b82 */ /* 0x000e620000000800 */
[C---:B------:R-:W-:Y:S01]  /*0140*/  LOP3.LUT R6, R0.reuse, 0x7, RZ, 0xc0, !PT ;  /* 0x0000000700067812 */ /* 0x040fe200078ec0ff */
[----:B0-----:R-:W-:Y:S01]  /*0150*/  IMAD.WIDE R2, R5, 0x4, R2 ;  /* 0x0000000405027825 */ /* 0x001fe200078e0202 */
[----:B------:R-:W-:Y:S01]  /*0160*/  ISETP.GE.U32.AND P2, PT, R0, 0x8, PT ;  /* 0x000000080000780c */ /* 0x000fe20003f46070 */
[----:B------:R-:W0:Y:S01]  /*0170*/  LDCU.64 UR4, c[0x0][0x358] ;  /* 0x00006b00ff0477ac */ /* 0x000e220008000a00 */
[C---:B------:R-:W-:Y:S01]  /*0180*/  ISETP.NE.AND P0, PT, R6.reuse, RZ, PT ;  /* 0x000000ff0600720c */ /* 0x040fe20003f05270 */
[----:B------:R-:W-:Y:S01]  /*0190*/  VIADD R7, R6, 0xffffffff ;  /* 0xffffffff06077836 */ /* 0x000fe20000000000 */
[----:B------:R-:W-:Y:S01]  /*01a0*/  I2FP.F32.S32 R5, R5 ;  /* 0x0000000500057245 */ /* 0x000fe20000201400 */
[----:B------:R-:W-:Y:S01]  /*01b0*/  IMAD.MOV R4, RZ, RZ, -R4 ;  /* 0x000000ffff047224 */ /* 0x000fe200078e0a04 */
[----:B------:R-:W-:Y:S02]  /*01c0*/  LOP3.LUT R0, R0, 0x3, RZ, 0xc0, !PT ;  /* 0x0000000300007812 */ /* 0x000fe400078ec0ff */
[----:B------:R-:W-:-:S13]  /*01d0*/  ISETP.GE.U32.AND P1, PT, R7, 0x3, PT ;  /* 0x000000030700780c */ /* 0x000fda0003f26070 */
.L_x_1:
[----:B------:R-:W-:Y:S01]  /*01e0*/  VIADD R4, R4, 0x1 ;  /* 0x0000000104047836 */ /* 0x000fe20000000000 */
[----:B0-----:R0:W-:Y:S04]  /*01f0*/  @P2 STG.E desc[UR4][R2.64], R5 ;  /* 0x0000000502002986 */ /* 0x0011e8000c101904 */
[----:B------:R-:W-:Y:S01]  /*0200*/  ISETP.NE.AND P3, PT, R4, RZ, PT ;  /* 0x000000ff0400720c */ /* 0x000fe20003f65270 */
[----:B--2---:R-:W-:-:S12]  /*0210*/  @!P0 BRA `(.L_x_0) ;  /* 0x00000000001c8947 */ /* 0x004fd80003800000 */
[----:B------:R-:W-:Y:S01]  /*0220*/  ISETP.NE.AND P4, PT, R0, RZ, PT ;  /* 0x000000ff0000720c */ /* 0x000fe20003f85270 */
[----:B------:R2:W-:-:S12]  /*0230*/  @P1 STG.E desc[UR4][R2.64], R5 ;  /* 0x0000000502001986 */ /* 0x0005d8000c101904 */
[----:B--2---:R-:W-:Y:S05]  /*0240*/  @!P4 BRA `(.L_x_0) ;  /* 0x000000000010c947 */ /* 0x004fea0003800000 */
[----:B------:R-:W-:Y:S02]  /*0250*/  ISETP.NE.AND P4, PT, R0, 0x1, PT ;  /* 0x000000010000780c */ /* 0x000fe40003f85270 */
[----:B-1----:R-:W-:-:S11]  /*0260*/  LOP3.LUT P5, RZ, R8, 0x1, RZ, 0xc0, !PT ;  /* 0x0000000108ff7812 */ /* 0x002fd600078ac0ff */
[----:B------:R2:W-:Y:S04]  /*0270*/  @P4 STG.E desc[UR4][R2.64], R5 ;  /* 0x0000000502004986 */ /* 0x0005e8000c101904 */
[----:B------:R2:W-:Y:S02]  /*0280*/  @P5 STG.E desc[UR4][R2.64], R5 ;  /* 0x0000000502005986 */ /* 0x0005e4000c101904 */
.L_x_0:
[----:B------:R-:W-:Y:S05]  /*0290*/  @P3 BRA `(.L_x_1) ;  /* 0xfffffffc00d03947 */ /* 0x000fea000383ffff */
[----:B------:R-:W-:Y:S05]  /*02a0*/  EXIT ;  /* 0x000000000000794d */ /* 0x000fea0003800000 */
.L_x_2:
[----:B------:R-:W-:-:S00]  /*02b0*/  BRA `(.L_x_2) ;  /* 0xfffffffc00fc7947 */ /* 0x000fc0000383ffff */
[----:B------:R-:W-:-:S00]  /*02c0*/  NOP ;  /* 0x0000000000007918 */ /* 0x000fc00000000000 */
        /* <DEDUP_REMOVED lines=11> */
.L_x_3:


//--------------------- .nv.shared.reserved.0     --------------------------
	.section	.nv.shared.reserved.0,"aw",@nobits
	.weak		__nv_reservedSMEM_offset_0_alias
	.size		__nv_reservedSMEM_offset_0_alias, 0, 64
	.other		__nv_reservedSMEM_offset_0_alias,@"STO_CUDA_RESERVED_SHARED STV_DEFAULT"
__nv_reservedSMEM_offset_0_alias:
	.zero		0
	.zero		64


//--------------------- .nv.constant0.mdatatemp   --------------------------
	.section	.nv.constant0.mdatatemp,"a",@progbits
	.sectionflags	@""
	.align	4
.nv.constant0.mdatatemp:
	.zero		948


//--------------------- SYMBOLS --------------------------

	.type		.nv.reservedSmem.offset0,@object
	.size		.nv.reservedSmem.offset0,0x4
